//
// Generated by NVIDIA NVVM Compiler
//
// Compiler Build ID: CL-36424714
// Cuda compilation tools, release 13.0, V13.0.88
// Based on NVVM 20.0.0
//

.version 9.0
.target sm_100
.address_size 64

	// .globl	_Z9all_writePii

.visible .entry _Z9all_writePii(
	.param .u64 .ptr .align 1 _Z9all_writePii_param_0,
	.param .u32 _Z9all_writePii_param_1
)
{
	.reg .pred 	%p<2>;
	.reg .b32 	%r<8>;
	.reg .b64 	%rd<5>;

	ld.param.u64 	%rd1, [_Z9all_writePii_param_0];
	ld.param.u32 	%r2, [_Z9all_writePii_param_1];
	mov.u32 	%r3, %ctaid.x;
	mov.u32 	%r4, %ntid.x;
	mov.u32 	%r5, %tid.x;
	mad.lo.s32 	%r1, %r3, %r4, %r5;
	setp.ge.s32 	%p1, %r1, %r2;
	@%p1 bra 	$L__BB0_2;
	cvta.to.global.u64 	%rd2, %rd1;
	mul.wide.s32 	%rd3, %r1, 4;
	add.s64 	%rd4, %rd2, %rd3;
	ld.global.u32 	%r6, [%rd4];
	add.s32 	%r7, %r6, -1;
	st.global.u32 	[%rd4], %r7;
$L__BB0_2:
	ret;

}


// ===== COMPILED SASS (sm_100) =====

	.target	sm_100

	.elftype	@"ET_EXEC"


//--------------------- .note.nv.tkinfo           --------------------------
	.section	.note.nv.tkinfo,"",@"SHT_NOTE"
	.sectionflags	@"SHF_NOTE_NV_TKINFO"
	.tkinfo
        /*0018*/ 	.word	0x00000002
        /*0030*/ 	.string	""
        /*0030*/ 	.string	"ptxas"
        /*0030*/ 	.string	"Cuda compilation tools, release 13.0, V13.0.88"
        /*0030*/ 	.string	"Build cuda_13.0.r13.0/compiler.36424714_0"
        /*0030*/ 	.string	"-arch sm_100 -m 64 "



//--------------------- .note.nv.cuinfo           --------------------------
	.section	.note.nv.cuinfo,"",@"SHT_NOTE"
	.sectionflags	@"SHF_NOTE_NV_CUINFO"
        /*0018*/ 	.short	0x0002
        /*001a*/ 	.short	0x0064
        /*001c*/ 	.short	0x0082
	.zero		2


//--------------------- .nv.info                  --------------------------
	.section	.nv.info,"",@"SHT_CUDA_INFO"
	.align	4


	//----- nvinfo : EIATTR_REGCOUNT
	.align		4
        /*0000*/ 	.byte	0x04, 0x2f
        /*0002*/ 	.short	(.L_1 - .L_0)
	.align		4
.L_0:
        /*0004*/ 	.word	index@(_Z9all_writePii)
        /*0008*/ 	.word	0x00000008


	//----- nvinfo : EIATTR_FRAME_SIZE
	.align		4
.L_1:
        /*000c*/ 	.byte	0x04, 0x11
        /*000e*/ 	.short	(.L_3 - .L_2)
	.align		4
.L_2:
        /*0010*/ 	.word	index@(_Z9all_writePii)
        /*0014*/ 	.word	0x00000000


	//----- nvinfo : EIATTR_MIN_STACK_SIZE
	.align		4
.L_3:
        /*0018*/ 	.byte	0x04, 0x12
        /*001a*/ 	.short	(.L_5 - .L_4)
	.align		4
.L_4:
        /*001c*/ 	.word	index@(_Z9all_writePii)
        /*0020*/ 	.word	0x00000000
.L_5:


//--------------------- .nv.compat                --------------------------
	.section	.nv.compat,"",@"SHT_CUDA_COMPAT_INFO"
	.align	4
        /*0000*/ 	.byte	0x02, 0x09, 0x00, 0x00, 0x02, 0x02, 0x01, 0x00, 0x02, 0x05, 0x05, 0x00, 0x03, 0x07, 0x01, 0x01
        /*0010*/ 	.byte	0x02, 0x03, 0x00, 0x00, 0x02, 0x06, 0x01, 0x00, 0x04, 0x0b, 0x08, 0x00, 0x09, 0x00, 0x00, 0x00
        /*0020*/ 	.byte	0x00, 0x00, 0x00, 0x00


//--------------------- .nv.info._Z9all_writePii  --------------------------
	.section	.nv.info._Z9all_writePii,"",@"SHT_CUDA_INFO"
	.sectionflags	@""
	.align	4


	//----- nvinfo : EIATTR_CUDA_API_VERSION
	.align		4
        /*0000*/ 	.byte	0x04, 0x37
        /*0002*/ 	.short	(.L_7 - .L_6)
.L_6:
        /*0004*/ 	.word	0x00000082


	//----- nvinfo : EIATTR_KPARAM_INFO
	.align		4
.L_7:
        /*0008*/ 	.byte	0x04, 0x17
        /*000a*/ 	.short	(.L_9 - .L_8)
.L_8:
        /*000c*/ 	.word	0x00000000
        /*0010*/ 	.short	0x0001
        /*0012*/ 	.short	0x0008
        /*0014*/ 	.byte	0x00, 0xf0, 0x11, 0x00


	//----- nvinfo : EIATTR_KPARAM_INFO
	.align		4
.L_9:
        /*0018*/ 	.byte	0x04, 0x17
        /*001a*/ 	.short	(.L_11 - .L_10)
.L_10:
        /*001c*/ 	.word	0x00000000
        /*0020*/ 	.short	0x0000
        /*0022*/ 	.short	0x0000
        /*0024*/ 	.byte	0x00, 0xf5, 0x21, 0x00


	//----- nvinfo : EIATTR_SPARSE_MMA_MASK
	.align		4
.L_11:
        /*0028*/ 	.byte	0x03, 0x50
        /*002a*/ 	.short	0x0000


	//----- nvinfo : EIATTR_MAXREG_COUNT
	.align		4
        /*002c*/ 	.byte	0x03, 0x1b
        /*002e*/ 	.short	0x00ff


	//----- nvinfo : EIATTR_MERCURY_ISA_VERSION
	.align		4
        /*0030*/ 	.byte	0x03, 0x5f
        /*0032*/ 	.short	0x0101


	//----- nvinfo : EIATTR_VRC_CTA_INIT_COUNT
	.align		4
        /*0034*/ 	.byte	0x02, 0x4a
	.zero		1
	.zero		1


	//----- nvinfo : EIATTR_EXIT_INSTR_OFFSETS
	.align		4
        /*0038*/ 	.byte	0x04, 0x1c
        /*003a*/ 	.short	(.L_13 - .L_12)


	//   ....[0]....
.L_12:
        /*003c*/ 	.word	0x00000070


	//   ....[1]....
        /*0040*/ 	.word	0x000000e0


	//----- nvinfo : EIATTR_CBANK_PARAM_SIZE
	.align		4
.L_13:
        /*0044*/ 	.byte	0x03, 0x19
        /*0046*/ 	.short	0x000c


	//----- nvinfo : EIATTR_PARAM_CBANK
	.align		4
        /*0048*/ 	.byte	0x04, 0x0a
        /*004a*/ 	.short	(.L_15 - .L_14)
	.align		4
.L_14:
        /*004c*/ 	.word	index@(.nv.constant0._Z9all_writePii)
        /*0050*/ 	.short	0x0380
        /*0052*/ 	.short	0x000c


	//----- nvinfo : EIATTR_SW_WAR
	.align		4
.L_15:
        /*0054*/ 	.byte	0x04, 0x36
        /*0056*/ 	.short	(.L_17 - .L_16)
.L_16:
        /*0058*/ 	.word	0x00000008
.L_17:


//--------------------- .nv.callgraph             --------------------------
	.section	.nv.callgraph,"",@"SHT_CUDA_CALLGRAPH"
	.align	4
	.sectionentsize	8
	.align		4
        /*0000*/ 	.word	0x00000000
	.align		4
        /*0004*/ 	.word	0xffffffff
	.align		4
        /*0008*/ 	.word	0x00000000
	.align		4
        /*000c*/ 	.word	0xfffffffe
	.align		4
        /*0010*/ 	.word	0x00000000
	.align		4
        /*0014*/ 	.word	0xfffffffd
	.align		4
        /*0018*/ 	.word	0x00000000
	.align		4
        /*001c*/ 	.word	0xfffffffc


//--------------------- .text._Z9all_writePii     --------------------------
	.section	.text._Z9all_writePii,"ax",@progbits
	.align	128
        .global         _Z9all_writePii
        .type           _Z9all_writePii,@function
        .size           _Z9all_writePii,(.L_x_1 - _Z9all_writePii)
        .other          _Z9all_writePii,@"STO_CUDA_ENTRY STV_DEFAULT"
_Z9all_writePii:
.text._Z9all_writePii:
[----:B------:R-:W-:Y:S01]  /*0000*/  LDC R1, c[0x0][0x37c] ;  /* 0x0000df00ff017b82 */ /* 0x000fe20000000800 */
[----:B------:R-:W0:Y:S07]  /*0010*/  S2R R0, SR_TID.X ;  /* 0x0000000000007919 */ /* 0x000e2e0000002100 */
[----:B------:R-:W0:Y:S01]  /*0020*/  S2UR UR4, SR_CTAID.X ;  /* 0x00000000000479c3 */ /* 0x000e220000002500 */
[----:B------:R-:W1:Y:S07]  /*0030*/  LDCU UR5, c[0x0][0x388] ;  /* 0x00007100ff0577ac */ /* 0x000e6e0008000800 */
[----:B------:R-:W0:Y:S02]  /*0040*/  LDC R5, c[0x0][0x360] ;  /* 0x0000d800ff057b82 */ /* 0x000e240000000800 */
[----:B0-----:R-:W-:-:S05]  /*0050*/  IMAD R5, R5, UR4, R0 ;  /* 0x0000000405057c24 */ /* 0x001fca000f8e0200 */
[----:B-1----:R-:W-:-:S13]  /*0060*/  ISETP.GE.AND P0, PT, R5, UR5, PT ;  /* 0x0000000505007c0c */ /* 0x002fda000bf06270 */
[----:B------:R-:W-:Y:S05]  /*0070*/  @P0 EXIT ;  /* 0x000000000000094d */ /* 0x000fea0003800000 */
[----:B------:R-:W0:Y:S01]  /*0080*/  LDC.64 R2, c[0x0][0x380] ;  /* 0x0000e000ff027b82 */ /* 0x000e220000000a00 */
[----:B------:R-:W1:Y:S01]  /*0090*/  LDCU.64 UR4, c[0x0][0x358] ;  /* 0x00006b00ff0477ac */ /* 0x000e620008000a00 */
[----:B0-----:R-:W-:-:S05]  /*00a0*/  IMAD.WIDE R2, R5, 0x4, R2 ;  /* 0x0000000405027825 */ /* 0x001fca00078e0202 */
[----:B-1----:R-:W2:Y:S02]  /*00b0*/  LDG.E R0, desc[UR4][R2.64] ;  /* 0x0000000402007981 */ /* 0x002ea4000c1e1900 */
[----:B--2---:R-:W-:-:S05]  /*00c0*/  IADD3 R5, PT, PT, R0, -0x1, RZ ;  /* 0xffffffff00057810 */ /* 0x004fca0007ffe0ff */
[----:B------:R-:W-:Y:S01]  /*00d0*/  STG.E desc[UR4][R2.64], R5 ;  /* 0x0000000502007986 */ /* 0x000fe2000c101904 */
[----:B------:R-:W-:Y:S05]  /*00e0*/  EXIT ;  /* 0x000000000000794d */ /* 0x000fea0003800000 */
.L_x_0:
[----:B------:R-:W-:-:S00]  /*00f0*/  BRA `(.L_x_0) ;  /* 0xfffffffc00fc7947 */ /* 0x000fc0000383ffff */
[----:B------:R-:W-:-:S00]  /*0100*/  NOP ;  /* 0x0000000000007918 */ /* 0x000fc00000000000 */
[----:B------:R-:W-:-:S00]  /*0110*/  NOP ;  /* 0x0000000000007918 */ /* 0x000fc00000000000 */
[----:B------:R-:W-:-:S00]  /*0120*/  NOP ;  /* 0x0000000000007918 */ /* 0x000fc00000000000 */
[----:B------:R-:W-:-:S00]  /*0130*/  NOP ;  /* 0x0000000000007918 */ /* 0x000fc00000000000 */
[----:B------:R-:W-:-:S00]  /*0140*/  NOP ;  /* 0x0000000000007918 */ /* 0x000fc00000000000 */
[----:B------:R-:W-:-:S00]  /*0150*/  NOP ;  /* 0x0000000000007918 */ /* 0x000fc00000000000 */
[----:B------:R-:W-:-:S00]  /*0160*/  NOP ;  /* 0x0000000000007918 */ /* 0x000fc00000000000 */
[----:B------:R-:W-:-:S00]  /*0170*/  NOP ;  /* 0x0000000000007918 */ /* 0x000fc00000000000 */
.L_x_1:


//--------------------- .nv.shared.reserved.0     --------------------------
	.section	.nv.shared.reserved.0,"aw",@nobits
	.weak		__nv_reservedSMEM_offset_0_alias
	.size		__nv_reservedSMEM_offset_0_alias, 0, 64
	.other		__nv_reservedSMEM_offset_0_alias,@"STO_CUDA_RESERVED_SHARED STV_DEFAULT"
__nv_reservedSMEM_offset_0_alias:
	.zero		0
	.zero		64


//--------------------- .nv.constant0._Z9all_writePii --------------------------
	.section	.nv.constant0._Z9all_writePii,"a",@progbits
	.sectionflags	@""
	.align	4
.nv.constant0._Z9all_writePii:
	.zero		908


//--------------------- SYMBOLS --------------------------

	.type		.nv.reservedSmem.offset0,@object
	.size		.nv.reservedSmem.offset0,0x4
